//
// Generated by NVIDIA NVVM Compiler
//
// Compiler Build ID: CL-36424714
// Cuda compilation tools, release 13.0, V13.0.88
// Based on NVVM 20.0.0
//

.version 9.0
.target sm_100
.address_size 64

	// .globl	_Z18convolution1DBasicPfS_S_ii

.visible .entry _Z18convolution1DBasicPfS_S_ii(
	.param .u64 .ptr .align 1 _Z18convolution1DBasicPfS_S_ii_param_0,
	.param .u64 .ptr .align 1 _Z18convolution1DBasicPfS_S_ii_param_1,
	.param .u64 .ptr .align 1 _Z18convolution1DBasicPfS_S_ii_param_2,
	.param .u32 _Z18convolution1DBasicPfS_S_ii_param_3,
	.param .u32 _Z18convolution1DBasicPfS_S_ii_param_4
)
{


	ret;

}


// ===== COMPILED SASS (sm_100) =====

	.target	sm_100

	.elftype	@"ET_EXEC"


//--------------------- .note.nv.tkinfo           --------------------------
	.section	.note.nv.tkinfo,"",@"SHT_NOTE"
	.sectionflags	@"SHF_NOTE_NV_TKINFO"
	.tkinfo
        /*0018*/ 	.word	0x00000002
        /*0030*/ 	.string	""
        /*0030*/ 	.string	"ptxas"
        /*0030*/ 	.string	"Cuda compilation tools, release 13.0, V13.0.88"
        /*0030*/ 	.string	"Build cuda_13.0.r13.0/compiler.36424714_0"
        /*0030*/ 	.string	"-arch sm_100 -m 64 "



//--------------------- .note.nv.cuinfo           --------------------------
	.section	.note.nv.cuinfo,"",@"SHT_NOTE"
	.sectionflags	@"SHF_NOTE_NV_CUINFO"
        /*0018*/ 	.short	0x0002
        /*001a*/ 	.short	0x0064
        /*001c*/ 	.short	0x0082
	.zero		2


//--------------------- .nv.info                  --------------------------
	.section	.nv.info,"",@"SHT_CUDA_INFO"
	.align	4


	//----- nvinfo : EIATTR_REGCOUNT
	.align		4
        /*0000*/ 	.byte	0x04, 0x2f
        /*0002*/ 	.short	(.L_1 - .L_0)
	.align		4
.L_0:
        /*0004*/ 	.word	index@(_Z18convolution1DBasicPfS_S_ii)
        /*0008*/ 	.word	0x00000004


	//----- nvinfo : EIATTR_FRAME_SIZE
	.align		4
.L_1:
        /*000c*/ 	.byte	0x04, 0x11
        /*000e*/ 	.short	(.L_3 - .L_2)
	.align		4
.L_2:
        /*0010*/ 	.word	index@(_Z18convolution1DBasicPfS_S_ii)
        /*0014*/ 	.word	0x00000000


	//----- nvinfo : EIATTR_MIN_STACK_SIZE
	.align		4
.L_3:
        /*0018*/ 	.byte	0x04, 0x12
        /*001a*/ 	.short	(.L_5 - .L_4)
	.align		4
.L_4:
        /*001c*/ 	.word	index@(_Z18convolution1DBasicPfS_S_ii)
        /*0020*/ 	.word	0x00000000
.L_5:


//--------------------- .nv.compat                --------------------------
	.section	.nv.compat,"",@"SHT_CUDA_COMPAT_INFO"
	.align	4
        /*0000*/ 	.byte	0x02, 0x09, 0x00, 0x00, 0x02, 0x02, 0x01, 0x00, 0x02, 0x05, 0x05, 0x00, 0x03, 0x07, 0x01, 0x01
        /*0010*/ 	.byte	0x02, 0x03, 0x00, 0x00, 0x02, 0x06, 0x01, 0x00, 0x04, 0x0b, 0x08, 0x00, 0x09, 0x00, 0x00, 0x00
        /*0020*/ 	.byte	0x00, 0x00, 0x00, 0x00


//--------------------- .nv.info._Z18convolution1DBasicPfS_S_ii --------------------------
	.section	.nv.info._Z18convolution1DBasicPfS_S_ii,"",@"SHT_CUDA_INFO"
	.sectionflags	@""
	.align	4


	//----- nvinfo : EIATTR_CUDA_API_VERSION
	.align		4
        /*0000*/ 	.byte	0x04, 0x37
        /*0002*/ 	.short	(.L_7 - .L_6)
.L_6:
        /*0004*/ 	.word	0x00000082


	//----- nvinfo : EIATTR_KPARAM_INFO
	.align		4
.L_7:
        /*0008*/ 	.byte	0x04, 0x17
        /*000a*/ 	.short	(.L_9 - .L_8)
.L_8:
        /*000c*/ 	.word	0x00000000
        /*0010*/ 	.short	0x0004
        /*0012*/ 	.short	0x001c
        /*0014*/ 	.byte	0x00, 0xf0, 0x11, 0x00


	//----- nvinfo : EIATTR_KPARAM_INFO
	.align		4
.L_9:
        /*0018*/ 	.byte	0x04, 0x17
        /*001a*/ 	.short	(.L_11 - .L_10)
.L_10:
        /*001c*/ 	.word	0x00000000
        /*0020*/ 	.short	0x0003
        /*0022*/ 	.short	0x0018
        /*0024*/ 	.byte	0x00, 0xf0, 0x11, 0x00


	//----- nvinfo : EIATTR_KPARAM_INFO
	.align		4
.L_11:
        /*0028*/ 	.byte	0x04, 0x17
        /*002a*/ 	.short	(.L_13 - .L_12)
.L_12:
        /*002c*/ 	.word	0x00000000
        /*0030*/ 	.short	0x0002
        /*0032*/ 	.short	0x0010
        /*0034*/ 	.byte	0x00, 0xf5, 0x21, 0x00


	//----- nvinfo : EIATTR_KPARAM_INFO
	.align		4
.L_13:
        /*0038*/ 	.byte	0x04, 0x17
        /*003a*/ 	.short	(.L_15 - .L_14)
.L_14:
        /*003c*/ 	.word	0x00000000
        /*0040*/ 	.short	0x0001
        /*0042*/ 	.short	0x0008
        /*0044*/ 	.byte	0x00, 0xf5, 0x21, 0x00


	//----- nvinfo : EIATTR_KPARAM_INFO
	.align		4
.L_15:
        /*0048*/ 	.byte	0x04, 0x17
        /*004a*/ 	.short	(.L_17 - .L_16)
.L_16:
        /*004c*/ 	.word	0x00000000
        /*0050*/ 	.short	0x0000
        /*0052*/ 	.short	0x0000
        /*0054*/ 	.byte	0x00, 0xf5, 0x21, 0x00


	//----- nvinfo : EIATTR_SPARSE_MMA_MASK
	.align		4
.L_17:
        /*0058*/ 	.byte	0x03, 0x50
        /*005a*/ 	.short	0x0000


	//----- nvinfo : EIATTR_MAXREG_COUNT
	.align		4
        /*005c*/ 	.byte	0x03, 0x1b
        /*005e*/ 	.short	0x00ff


	//----- nvinfo : EIATTR_MERCURY_ISA_VERSION
	.align		4
        /*0060*/ 	.byte	0x03, 0x5f
        /*0062*/ 	.short	0x0101


	//----- nvinfo : EIATTR_VRC_CTA_INIT_COUNT
	.align		4
        /*0064*/ 	.byte	0x02, 0x4a
	.zero		1
	.zero		1


	//----- nvinfo : EIATTR_EXIT_INSTR_OFFSETS
	.align		4
        /*0068*/ 	.byte	0x04, 0x1c
        /*006a*/ 	.short	(.L_19 - .L_18)


	//   ....[0]....
.L_18:
        /*006c*/ 	.word	0x00000010


	//----- nvinfo : EIATTR_CBANK_PARAM_SIZE
	.align		4
.L_19:
        /*0070*/ 	.byte	0x03, 0x19
        /*0072*/ 	.short	0x0020


	//----- nvinfo : EIATTR_PARAM_CBANK
	.align		4
        /*0074*/ 	.byte	0x04, 0x0a
        /*0076*/ 	.short	(.L_21 - .L_20)
	.align		4
.L_20:
        /*0078*/ 	.word	index@(.nv.constant0._Z18convolution1DBasicPfS_S_ii)
        /*007c*/ 	.short	0x0380
        /*007e*/ 	.short	0x0020


	//----- nvinfo : EIATTR_SW_WAR
	.align		4
.L_21:
        /*0080*/ 	.byte	0x04, 0x36
        /*0082*/ 	.short	(.L_23 - .L_22)
.L_22:
        /*0084*/ 	.word	0x00000008
.L_23:


//--------------------- .nv.callgraph             --------------------------
	.section	.nv.callgraph,"",@"SHT_CUDA_CALLGRAPH"
	.align	4
	.sectionentsize	8
	.align		4
        /*0000*/ 	.word	0x00000000
	.align		4
        /*0004*/ 	.word	0xffffffff
	.align		4
        /*0008*/ 	.word	0x00000000
	.align		4
        /*000c*/ 	.word	0xfffffffe
	.align		4
        /*0010*/ 	.word	0x00000000
	.align		4
        /*0014*/ 	.word	0xfffffffd
	.align		4
        /*0018*/ 	.word	0x00000000
	.align		4
        /*001c*/ 	.word	0xfffffffc


//--------------------- .text._Z18convolution1DBasicPfS_S_ii --------------------------
	.section	.text._Z18convolution1DBasicPfS_S_ii,"ax",@progbits
	.align	128
        .global         _Z18convolution1DBasicPfS_S_ii
        .type           _Z18convolution1DBasicPfS_S_ii,@function
        .size           _Z18convolution1DBasicPfS_S_ii,(.L_x_1 - _Z18convolution1DBasicPfS_S_ii)
        .other          _Z18convolution1DBasicPfS_S_ii,@"STO_CUDA_ENTRY STV_DEFAULT"
_Z18convolution1DBasicPfS_S_ii:
.text._Z18convolution1DBasicPfS_S_ii:
[----:B------:R-:W-:Y:S01]  /*0000*/  LDC R1, c[0x0][0x37c] ;  /* 0x0000df00ff017b82 */ /* 0x000fe20000000800 */
[----:B------:R-:W-:Y:S05]  /*0010*/  EXIT ;  /* 0x000000000000794d */ /* 0x000fea0003800000 */
.L_x_0:
[----:B------:R-:W-:-:S00]  /*0020*/  BRA `(.L_x_0) ;  /* 0xfffffffc00fc7947 */ /* 0x000fc0000383ffff */
[----:B------:R-:W-:-:S00]  /*0030*/  NOP ;  /* 0x0000000000007918 */ /* 0x000fc00000000000 */
        /* <DEDUP_REMOVED lines=12> */
.L_x_1:


//--------------------- .nv.shared.reserved.0     --------------------------
	.section	.nv.shared.reserved.0,"aw",@nobits
	.weak		__nv_reservedSMEM_offset_0_alias
	.size		__nv_reservedSMEM_offset_0_alias, 0, 64
	.other		__nv_reservedSMEM_offset_0_alias,@"STO_CUDA_RESERVED_SHARED STV_DEFAULT"
__nv_reservedSMEM_offset_0_alias:
	.zero		0
	.zero		64


//--------------------- .nv.constant0._Z18convolution1DBasicPfS_S_ii --------------------------
	.section	.nv.constant0._Z18convolution1DBasicPfS_S_ii,"a",@progbits
	.sectionflags	@""
	.align	4
.nv.constant0._Z18convolution1DBasicPfS_S_ii:
	.zero		928


//--------------------- SYMBOLS --------------------------

	.type		.nv.reservedSmem.offset0,@object
	.size		.nv.reservedSmem.offset0,0x4
